//
// Generated by NVIDIA NVVM Compiler
//
// Compiler Build ID: CL-36424714
// Cuda compilation tools, release 13.0, V13.0.88
// Based on NVVM 20.0.0
//

.version 9.0
.target sm_100
.address_size 64

	// .globl	_Z2GoP7ComplexS0_ii

.visible .entry _Z2GoP7ComplexS0_ii(
	.param .u64 .ptr .align 1 _Z2GoP7ComplexS0_ii_param_0,
	.param .u64 .ptr .align 1 _Z2GoP7ComplexS0_ii_param_1,
	.param .u32 _Z2GoP7ComplexS0_ii_param_2,
	.param .u32 _Z2GoP7ComplexS0_ii_param_3
)
{
	.reg .pred 	%p<26>;
	.reg .b32 	%r<24>;
	.reg .b32 	%f<195>;
	.reg .b64 	%rd<25>;

	ld.param.u64 	%rd9, [_Z2GoP7ComplexS0_ii_param_0];
	ld.param.u64 	%rd8, [_Z2GoP7ComplexS0_ii_param_1];
	ld.param.u32 	%r15, [_Z2GoP7ComplexS0_ii_param_2];
	ld.param.u32 	%r14, [_Z2GoP7ComplexS0_ii_param_3];
	cvta.to.global.u64 	%rd1, %rd9;
	mov.u32 	%r1, %ctaid.x;
	setp.ge.s32 	%p1, %r1, %r15;
	@%p1 bra 	$L__BB0_42;
	cvta.to.global.u64 	%rd10, %rd8;
	mul.wide.u32 	%rd11, %r1, 8;
	add.s64 	%rd2, %rd10, %rd11;
	mul.lo.s32 	%r2, %r1, 80;
	mul.wide.u32 	%rd12, %r2, 8;
	add.s64 	%rd3, %rd1, %rd12;
	ld.global.f32 	%f162, [%rd3];
	ld.global.f32 	%f161, [%rd3+4];
	st.global.f32 	[%rd2], %f162;
	st.global.f32 	[%rd2+4], %f161;
	setp.lt.s32 	%p2, %r14, 1;
	@%p2 bra 	$L__BB0_42;
	and.b32  	%r3, %r14, 7;
	setp.lt.u32 	%p3, %r14, 8;
	mov.b32 	%r22, 0;
	@%p3 bra 	$L__BB0_21;
	and.b32  	%r22, %r14, 2147483640;
	neg.s32 	%r20, %r22;
	add.s64 	%rd14, %rd12, %rd1;
	add.s64 	%rd24, %rd14, 32;
$L__BB0_4:
	.pragma "nounroll";
	ld.global.f32 	%f5, [%rd24+-32];
	ld.global.f32 	%f6, [%rd24+-28];
	mul.f32 	%f69, %f6, %f6;
	fma.rn.f32 	%f70, %f5, %f5, %f69;
	sqrt.rn.f32 	%f71, %f70;
	mul.f32 	%f72, %f161, %f161;
	fma.rn.f32 	%f73, %f162, %f162, %f72;
	sqrt.rn.f32 	%f74, %f73;
	setp.leu.f32 	%p4, %f71, %f74;
	@%p4 bra 	$L__BB0_6;
	st.global.f32 	[%rd2], %f5;
	st.global.f32 	[%rd2+4], %f6;
	mov.f32 	%f161, %f6;
	mov.f32 	%f162, %f5;
$L__BB0_6:
	ld.global.f32 	%f9, [%rd24+-24];
	ld.global.f32 	%f10, [%rd24+-20];
	mul.f32 	%f75, %f10, %f10;
	fma.rn.f32 	%f76, %f9, %f9, %f75;
	sqrt.rn.f32 	%f77, %f76;
	mul.f32 	%f78, %f161, %f161;
	fma.rn.f32 	%f79, %f162, %f162, %f78;
	sqrt.rn.f32 	%f80, %f79;
	setp.leu.f32 	%p5, %f77, %f80;
	@%p5 bra 	$L__BB0_8;
	st.global.f32 	[%rd2], %f9;
	st.global.f32 	[%rd2+4], %f10;
	mov.f32 	%f161, %f10;
	mov.f32 	%f162, %f9;
$L__BB0_8:
	ld.global.f32 	%f13, [%rd24+-16];
	ld.global.f32 	%f14, [%rd24+-12];
	mul.f32 	%f81, %f14, %f14;
	fma.rn.f32 	%f82, %f13, %f13, %f81;
	sqrt.rn.f32 	%f83, %f82;
	mul.f32 	%f84, %f161, %f161;
	fma.rn.f32 	%f85, %f162, %f162, %f84;
	sqrt.rn.f32 	%f86, %f85;
	setp.leu.f32 	%p6, %f83, %f86;
	@%p6 bra 	$L__BB0_10;
	st.global.f32 	[%rd2], %f13;
	st.global.f32 	[%rd2+4], %f14;
	mov.f32 	%f161, %f14;
	mov.f32 	%f162, %f13;
$L__BB0_10:
	ld.global.f32 	%f17, [%rd24+-8];
	ld.global.f32 	%f18, [%rd24+-4];
	mul.f32 	%f87, %f18, %f18;
	fma.rn.f32 	%f88, %f17, %f17, %f87;
	sqrt.rn.f32 	%f89, %f88;
	mul.f32 	%f90, %f161, %f161;
	fma.rn.f32 	%f91, %f162, %f162, %f90;
	sqrt.rn.f32 	%f92, %f91;
	setp.leu.f32 	%p7, %f89, %f92;
	@%p7 bra 	$L__BB0_12;
	st.global.f32 	[%rd2], %f17;
	st.global.f32 	[%rd2+4], %f18;
	mov.f32 	%f161, %f18;
	mov.f32 	%f162, %f17;
$L__BB0_12:
	ld.global.f32 	%f21, [%rd24];
	ld.global.f32 	%f22, [%rd24+4];
	mul.f32 	%f93, %f22, %f22;
	fma.rn.f32 	%f94, %f21, %f21, %f93;
	sqrt.rn.f32 	%f95, %f94;
	mul.f32 	%f96, %f161, %f161;
	fma.rn.f32 	%f97, %f162, %f162, %f96;
	sqrt.rn.f32 	%f98, %f97;
	setp.leu.f32 	%p8, %f95, %f98;
	@%p8 bra 	$L__BB0_14;
	st.global.f32 	[%rd2], %f21;
	st.global.f32 	[%rd2+4], %f22;
	mov.f32 	%f161, %f22;
	mov.f32 	%f162, %f21;
$L__BB0_14:
	ld.global.f32 	%f25, [%rd24+8];
	ld.global.f32 	%f26, [%rd24+12];
	mul.f32 	%f99, %f26, %f26;
	fma.rn.f32 	%f100, %f25, %f25, %f99;
	sqrt.rn.f32 	%f101, %f100;
	mul.f32 	%f102, %f161, %f161;
	fma.rn.f32 	%f103, %f162, %f162, %f102;
	sqrt.rn.f32 	%f104, %f103;
	setp.leu.f32 	%p9, %f101, %f104;
	@%p9 bra 	$L__BB0_16;
	st.global.f32 	[%rd2], %f25;
	st.global.f32 	[%rd2+4], %f26;
	mov.f32 	%f161, %f26;
	mov.f32 	%f162, %f25;
$L__BB0_16:
	ld.global.f32 	%f29, [%rd24+16];
	ld.global.f32 	%f30, [%rd24+20];
	mul.f32 	%f105, %f30, %f30;
	fma.rn.f32 	%f106, %f29, %f29, %f105;
	sqrt.rn.f32 	%f107, %f106;
	mul.f32 	%f108, %f161, %f161;
	fma.rn.f32 	%f109, %f162, %f162, %f108;
	sqrt.rn.f32 	%f110, %f109;
	setp.leu.f32 	%p10, %f107, %f110;
	@%p10 bra 	$L__BB0_18;
	st.global.f32 	[%rd2], %f29;
	st.global.f32 	[%rd2+4], %f30;
	mov.f32 	%f161, %f30;
	mov.f32 	%f162, %f29;
$L__BB0_18:
	ld.global.f32 	%f33, [%rd24+24];
	ld.global.f32 	%f34, [%rd24+28];
	mul.f32 	%f111, %f34, %f34;
	fma.rn.f32 	%f112, %f33, %f33, %f111;
	sqrt.rn.f32 	%f113, %f112;
	mul.f32 	%f114, %f161, %f161;
	fma.rn.f32 	%f115, %f162, %f162, %f114;
	sqrt.rn.f32 	%f116, %f115;
	setp.leu.f32 	%p11, %f113, %f116;
	@%p11 bra 	$L__BB0_20;
	st.global.f32 	[%rd2], %f33;
	st.global.f32 	[%rd2+4], %f34;
	mov.f32 	%f161, %f34;
	mov.f32 	%f162, %f33;
$L__BB0_20:
	add.s32 	%r20, %r20, 8;
	add.s64 	%rd24, %rd24, 64;
	setp.ne.s32 	%p12, %r20, 0;
	@%p12 bra 	$L__BB0_4;
$L__BB0_21:
	setp.eq.s32 	%p13, %r3, 0;
	@%p13 bra 	$L__BB0_42;
	and.b32  	%r9, %r14, 3;
	setp.lt.u32 	%p14, %r3, 4;
	@%p14 bra 	$L__BB0_32;
	mul.wide.u32 	%rd15, %r22, 8;
	add.s64 	%rd16, %rd3, %rd15;
	ld.global.f32 	%f39, [%rd16];
	ld.global.f32 	%f40, [%rd16+4];
	mul.f32 	%f117, %f40, %f40;
	fma.rn.f32 	%f118, %f39, %f39, %f117;
	sqrt.rn.f32 	%f119, %f118;
	mul.f32 	%f120, %f161, %f161;
	fma.rn.f32 	%f121, %f162, %f162, %f120;
	sqrt.rn.f32 	%f122, %f121;
	setp.leu.f32 	%p15, %f119, %f122;
	@%p15 bra 	$L__BB0_25;
	st.global.f32 	[%rd2], %f39;
	st.global.f32 	[%rd2+4], %f40;
	mov.f32 	%f161, %f40;
	mov.f32 	%f162, %f39;
$L__BB0_25:
	ld.global.f32 	%f43, [%rd16+8];
	ld.global.f32 	%f44, [%rd16+12];
	mul.f32 	%f123, %f44, %f44;
	fma.rn.f32 	%f124, %f43, %f43, %f123;
	sqrt.rn.f32 	%f125, %f124;
	mul.f32 	%f126, %f161, %f161;
	fma.rn.f32 	%f127, %f162, %f162, %f126;
	sqrt.rn.f32 	%f128, %f127;
	setp.leu.f32 	%p16, %f125, %f128;
	@%p16 bra 	$L__BB0_27;
	st.global.f32 	[%rd2], %f43;
	st.global.f32 	[%rd2+4], %f44;
	mov.f32 	%f161, %f44;
	mov.f32 	%f162, %f43;
$L__BB0_27:
	ld.global.f32 	%f47, [%rd16+16];
	ld.global.f32 	%f48, [%rd16+20];
	mul.f32 	%f129, %f48, %f48;
	fma.rn.f32 	%f130, %f47, %f47, %f129;
	sqrt.rn.f32 	%f131, %f130;
	mul.f32 	%f132, %f161, %f161;
	fma.rn.f32 	%f133, %f162, %f162, %f132;
	sqrt.rn.f32 	%f134, %f133;
	setp.leu.f32 	%p17, %f131, %f134;
	@%p17 bra 	$L__BB0_29;
	st.global.f32 	[%rd2], %f47;
	st.global.f32 	[%rd2+4], %f48;
	mov.f32 	%f161, %f48;
	mov.f32 	%f162, %f47;
$L__BB0_29:
	ld.global.f32 	%f51, [%rd16+24];
	ld.global.f32 	%f52, [%rd16+28];
	mul.f32 	%f135, %f52, %f52;
	fma.rn.f32 	%f136, %f51, %f51, %f135;
	sqrt.rn.f32 	%f137, %f136;
	mul.f32 	%f138, %f161, %f161;
	fma.rn.f32 	%f139, %f162, %f162, %f138;
	sqrt.rn.f32 	%f140, %f139;
	setp.leu.f32 	%p18, %f137, %f140;
	@%p18 bra 	$L__BB0_31;
	st.global.f32 	[%rd2], %f51;
	st.global.f32 	[%rd2+4], %f52;
	mov.f32 	%f161, %f52;
	mov.f32 	%f162, %f51;
$L__BB0_31:
	add.s32 	%r22, %r22, 4;
$L__BB0_32:
	setp.eq.s32 	%p19, %r9, 0;
	@%p19 bra 	$L__BB0_42;
	setp.eq.s32 	%p20, %r9, 1;
	@%p20 bra 	$L__BB0_39;
	add.s32 	%r17, %r22, %r2;
	mul.wide.u32 	%rd18, %r17, 8;
	add.s64 	%rd19, %rd1, %rd18;
	ld.global.f32 	%f57, [%rd19];
	ld.global.f32 	%f58, [%rd19+4];
	mul.f32 	%f141, %f58, %f58;
	fma.rn.f32 	%f142, %f57, %f57, %f141;
	sqrt.rn.f32 	%f143, %f142;
	mul.f32 	%f144, %f161, %f161;
	fma.rn.f32 	%f145, %f162, %f162, %f144;
	sqrt.rn.f32 	%f146, %f145;
	setp.leu.f32 	%p21, %f143, %f146;
	@%p21 bra 	$L__BB0_36;
	st.global.f32 	[%rd2], %f57;
	st.global.f32 	[%rd2+4], %f58;
	mov.f32 	%f161, %f58;
	mov.f32 	%f162, %f57;
$L__BB0_36:
	mul.wide.u32 	%rd20, %r22, 8;
	add.s64 	%rd21, %rd3, %rd20;
	ld.global.f32 	%f61, [%rd21+8];
	ld.global.f32 	%f62, [%rd21+12];
	mul.f32 	%f147, %f62, %f62;
	fma.rn.f32 	%f148, %f61, %f61, %f147;
	sqrt.rn.f32 	%f149, %f148;
	mul.f32 	%f150, %f161, %f161;
	fma.rn.f32 	%f151, %f162, %f162, %f150;
	sqrt.rn.f32 	%f152, %f151;
	setp.leu.f32 	%p22, %f149, %f152;
	@%p22 bra 	$L__BB0_38;
	st.global.f32 	[%rd2], %f61;
	st.global.f32 	[%rd2+4], %f62;
	mov.f32 	%f161, %f62;
	mov.f32 	%f162, %f61;
$L__BB0_38:
	add.s32 	%r22, %r22, 2;
$L__BB0_39:
	and.b32  	%r18, %r14, 1;
	setp.eq.b32 	%p23, %r18, 1;
	not.pred 	%p24, %p23;
	@%p24 bra 	$L__BB0_42;
	add.s32 	%r19, %r22, %r2;
	mul.wide.u32 	%rd22, %r19, 8;
	add.s64 	%rd23, %rd1, %rd22;
	ld.global.f32 	%f67, [%rd23];
	ld.global.f32 	%f68, [%rd23+4];
	mul.f32 	%f153, %f68, %f68;
	fma.rn.f32 	%f154, %f67, %f67, %f153;
	sqrt.rn.f32 	%f155, %f154;
	mul.f32 	%f156, %f161, %f161;
	fma.rn.f32 	%f157, %f162, %f162, %f156;
	sqrt.rn.f32 	%f158, %f157;
	setp.leu.f32 	%p25, %f155, %f158;
	@%p25 bra 	$L__BB0_42;
	st.global.f32 	[%rd2], %f67;
	st.global.f32 	[%rd2+4], %f68;
$L__BB0_42:
	ret;

}


// ===== COMPILED SASS (sm_100) =====

	.target	sm_100

	.elftype	@"ET_EXEC"


//--------------------- .note.nv.tkinfo           --------------------------
	.section	.note.nv.tkinfo,"",@"SHT_NOTE"
	.sectionflags	@"SHF_NOTE_NV_TKINFO"
	.tkinfo
        /*0018*/ 	.word	0x00000002
        /*0030*/ 	.string	""
        /*0030*/ 	.string	"ptxas"
        /*0030*/ 	.string	"Cuda compilation tools, release 13.0, V13.0.88"
        /*0030*/ 	.string	"Build cuda_13.0.r13.0/compiler.36424714_0"
        /*0030*/ 	.string	"-arch sm_100 -m 64 "



//--------------------- .note.nv.cuinfo           --------------------------
	.section	.note.nv.cuinfo,"",@"SHT_NOTE"
	.sectionflags	@"SHF_NOTE_NV_CUINFO"
        /*0018*/ 	.short	0x0002
        /*001a*/ 	.short	0x0064
        /*001c*/ 	.short	0x0082
	.zero		2


//--------------------- .nv.info                  --------------------------
	.section	.nv.info,"",@"SHT_CUDA_INFO"
	.align	4


	//----- nvinfo : EIATTR_REGCOUNT
	.align		4
        /*0000*/ 	.byte	0x04, 0x2f
        /*0002*/ 	.short	(.L_1 - .L_0)
	.align		4
.L_0:
        /*0004*/ 	.word	index@(_Z2GoP7ComplexS0_ii)
        /*0008*/ 	.word	0x0000001c


	//----- nvinfo : EIATTR_FRAME_SIZE
	.align		4
.L_1:
        /*000c*/ 	.byte	0x04, 0x11
        /*000e*/ 	.short	(.L_3 - .L_2)
	.align		4
.L_2:
        /*0010*/ 	.word	index@($__internal_0_$__cuda_sm20_sqrt_rn_f32_slowpath)
        /*0014*/ 	.word	0x00000000


	//----- nvinfo : EIATTR_FRAME_SIZE
	.align		4
.L_3:
        /*0018*/ 	.byte	0x04, 0x11
        /*001a*/ 	.short	(.L_5 - .L_4)
	.align		4
.L_4:
        /*001c*/ 	.word	index@(_Z2GoP7ComplexS0_ii)
        /*0020*/ 	.word	0x00000000


	//----- nvinfo : EIATTR_MIN_STACK_SIZE
	.align		4
.L_5:
        /*0024*/ 	.byte	0x04, 0x12
        /*0026*/ 	.short	(.L_7 - .L_6)
	.align		4
.L_6:
        /*0028*/ 	.word	index@(_Z2GoP7ComplexS0_ii)
        /*002c*/ 	.word	0x00000000
.L_7:


//--------------------- .nv.compat                --------------------------
	.section	.nv.compat,"",@"SHT_CUDA_COMPAT_INFO"
	.align	4
        /*0000*/ 	.byte	0x02, 0x09, 0x00, 0x00, 0x02, 0x02, 0x01, 0x00, 0x02, 0x05, 0x05, 0x00, 0x03, 0x07, 0x01, 0x01
        /*0010*/ 	.byte	0x02, 0x03, 0x00, 0x00, 0x02, 0x06, 0x01, 0x00, 0x04, 0x0b, 0x08, 0x00, 0x01, 0x00, 0x00, 0x00
        /*0020*/ 	.byte	0x00, 0x00, 0x00, 0x00


//--------------------- .nv.info._Z2GoP7ComplexS0_ii --------------------------
	.section	.nv.info._Z2GoP7ComplexS0_ii,"",@"SHT_CUDA_INFO"
	.sectionflags	@""
	.align	4


	//----- nvinfo : EIATTR_CUDA_API_VERSION
	.align		4
        /*0000*/ 	.byte	0x04, 0x37
        /*0002*/ 	.short	(.L_9 - .L_8)
.L_8:
        /*0004*/ 	.word	0x00000082


	//----- nvinfo : EIATTR_KPARAM_INFO
	.align		4
.L_9:
        /*0008*/ 	.byte	0x04, 0x17
        /*000a*/ 	.short	(.L_11 - .L_10)
.L_10:
        /*000c*/ 	.word	0x00000000
        /*0010*/ 	.short	0x0003
        /*0012*/ 	.short	0x0014
        /*0014*/ 	.byte	0x00, 0xf0, 0x11, 0x00


	//----- nvinfo : EIATTR_KPARAM_INFO
	.align		4
.L_11:
        /*0018*/ 	.byte	0x04, 0x17
        /*001a*/ 	.short	(.L_13 - .L_12)
.L_12:
        /*001c*/ 	.word	0x00000000
        /*0020*/ 	.short	0x0002
        /*0022*/ 	.short	0x0010
        /*0024*/ 	.byte	0x00, 0xf0, 0x11, 0x00


	//----- nvinfo : EIATTR_KPARAM_INFO
	.align		4
.L_13:
        /*0028*/ 	.byte	0x04, 0x17
        /*002a*/ 	.short	(.L_15 - .L_14)
.L_14:
        /*002c*/ 	.word	0x00000000
        /*0030*/ 	.short	0x0001
        /*0032*/ 	.short	0x0008
        /*0034*/ 	.byte	0x00, 0xf5, 0x21, 0x00


	//----- nvinfo : EIATTR_KPARAM_INFO
	.align		4
.L_15:
        /*0038*/ 	.byte	0x04, 0x17
        /*003a*/ 	.short	(.L_17 - .L_16)
.L_16:
        /*003c*/ 	.word	0x00000000
        /*0040*/ 	.short	0x0000
        /*0042*/ 	.short	0x0000
        /*0044*/ 	.byte	0x00, 0xf5, 0x21, 0x00


	//----- nvinfo : EIATTR_SPARSE_MMA_MASK
	.align		4
.L_17:
        /*0048*/ 	.byte	0x03, 0x50
        /*004a*/ 	.short	0x0000


	//----- nvinfo : EIATTR_MAXREG_COUNT
	.align		4
        /*004c*/ 	.byte	0x03, 0x1b
        /*004e*/ 	.short	0x00ff


	//----- nvinfo : EIATTR_MERCURY_ISA_VERSION
	.align		4
        /*0050*/ 	.byte	0x03, 0x5f
        /*0052*/ 	.short	0x0101


	//----- nvinfo : EIATTR_VRC_CTA_INIT_COUNT
	.align		4
        /*0054*/ 	.byte	0x02, 0x4a
	.zero		1
	.zero		1


	//----- nvinfo : EIATTR_EXIT_INSTR_OFFSETS
	.align		4
        /*0058*/ 	.byte	0x04, 0x1c
        /*005a*/ 	.short	(.L_19 - .L_18)


	//   ....[0]....
.L_18:
        /*005c*/ 	.word	0x00000040


	//   ....[1]....
        /*0060*/ 	.word	0x00000110


	//   ....[2]....
        /*0064*/ 	.word	0x00001400


	//   ....[3]....
        /*0068*/ 	.word	0x00001d80


	//   ....[4]....
        /*006c*/ 	.word	0x000022b0


	//   ....[5]....
        /*0070*/ 	.word	0x000024f0


	//   ....[6]....
        /*0074*/ 	.word	0x00002520


	//----- nvinfo : EIATTR_CRS_STACK_SIZE
	.align		4
.L_19:
        /*0078*/ 	.byte	0x04, 0x1e
        /*007a*/ 	.short	(.L_21 - .L_20)
.L_20:
        /*007c*/ 	.word	0x00000000


	//----- nvinfo : EIATTR_CBANK_PARAM_SIZE
	.align		4
.L_21:
        /*0080*/ 	.byte	0x03, 0x19
        /*0082*/ 	.short	0x0018


	//----- nvinfo : EIATTR_PARAM_CBANK
	.align		4
        /*0084*/ 	.byte	0x04, 0x0a
        /*0086*/ 	.short	(.L_23 - .L_22)
	.align		4
.L_22:
        /*0088*/ 	.word	index@(.nv.constant0._Z2GoP7ComplexS0_ii)
        /*008c*/ 	.short	0x0380
        /*008e*/ 	.short	0x0018


	//----- nvinfo : EIATTR_SW_WAR
	.align		4
.L_23:
        /*0090*/ 	.byte	0x04, 0x36
        /*0092*/ 	.short	(.L_25 - .L_24)
.L_24:
        /*0094*/ 	.word	0x00000008
.L_25:


//--------------------- .nv.callgraph             --------------------------
	.section	.nv.callgraph,"",@"SHT_CUDA_CALLGRAPH"
	.align	4
	.sectionentsize	8
	.align		4
        /*0000*/ 	.word	0x00000000
	.align		4
        /*0004*/ 	.word	0xffffffff
	.align		4
        /*0008*/ 	.word	0x00000000
	.align		4
        /*000c*/ 	.word	0xfffffffe
	.align		4
        /*0010*/ 	.word	0x00000000
	.align		4
        /*0014*/ 	.word	0xfffffffd
	.align		4
        /*0018*/ 	.word	0x00000000
	.align		4
        /*001c*/ 	.word	0xfffffffc


//--------------------- .text._Z2GoP7ComplexS0_ii --------------------------
	.section	.text._Z2GoP7ComplexS0_ii,"ax",@progbits
	.align	128
        .global         _Z2GoP7ComplexS0_ii
        .type           _Z2GoP7ComplexS0_ii,@function
        .size           _Z2GoP7ComplexS0_ii,(.L_x_66 - _Z2GoP7ComplexS0_ii)
        .other          _Z2GoP7ComplexS0_ii,@"STO_CUDA_ENTRY STV_DEFAULT"
_Z2GoP7ComplexS0_ii:
.text._Z2GoP7ComplexS0_ii:
[----:B------:R-:W-:Y:S01]  /*0000*/  LDC R1, c[0x0][0x37c] ;  /* 0x0000df00ff017b82 */ /* 0x000fe20000000800 */
[----:B------:R-:W0:Y:S01]  /*0010*/  S2R R7, SR_CTAID.X ;  /* 0x0000000000077919 */ /* 0x000e220000002500 */
[----:B------:R-:W0:Y:S02]  /*0020*/  LDCU UR4, c[0x0][0x390] ;  /* 0x00007200ff0477ac */ /* 0x000e240008000800 */
[----:B0-----:R-:W-:-:S13]  /*0030*/  ISETP.GE.AND P0, PT, R7, UR4, PT ;  /* 0x0000000407007c0c */ /* 0x001fda000bf06270 */
[----:B------:R-:W-:Y:S05]  /*0040*/  @P0 EXIT ;  /* 0x000000000000094d */ /* 0x000fea0003800000 */
[----:B------:R-:W0:Y:S01]  /*0050*/  LDC.64 R2, c[0x0][0x380] ;  /* 0x0000e000ff027b82 */ /* 0x000e220000000a00 */
[----:B------:R-:W1:Y:S01]  /*0060*/  LDCU.64 UR6, c[0x0][0x358] ;  /* 0x00006b00ff0677ac */ /* 0x000e620008000a00 */
[----:B------:R-:W-:-:S06]  /*0070*/  IMAD R10, R7, 0x50, RZ ;  /* 0x00000050070a7824 */ /* 0x000fcc00078e02ff */
[----:B------:R-:W2:Y:S08]  /*0080*/  LDC R0, c[0x0][0x394] ;  /* 0x0000e500ff007b82 */ /* 0x000eb00000000800 */
[----:B------:R-:W3:Y:S01]  /*0090*/  LDC.64 R4, c[0x0][0x388] ;  /* 0x0000e200ff047b82 */ /* 0x000ee20000000a00 */
[----:B0-----:R-:W-:-:S05]  /*00a0*/  IMAD.WIDE.U32 R2, R10, 0x8, R2 ;  /* 0x000000080a027825 */ /* 0x001fca00078e0002 */
[----:B-1----:R-:W4:Y:S04]  /*00b0*/  LDG.E R11, desc[UR6][R2.64] ;  /* 0x00000006020b7981 */ /* 0x002f28000c1e1900 */
[----:B------:R-:W5:Y:S01]  /*00c0*/  LDG.E R12, desc[UR6][R2.64+0x4] ;  /* 0x00000406020c7981 */ /* 0x000f62000c1e1900 */
[----:B--2---:R-:W-:Y:S01]  /*00d0*/  ISETP.GE.AND P0, PT, R0, 0x1, PT ;  /* 0x000000010000780c */ /* 0x004fe20003f06270 */
[----:B---3--:R-:W-:-:S05]  /*00e0*/  IMAD.WIDE.U32 R4, R7, 0x8, R4 ;  /* 0x0000000807047825 */ /* 0x008fca00078e0004 */
[----:B----4-:R0:W-:Y:S04]  /*00f0*/  STG.E desc[UR6][R4.64], R11 ;  /* 0x0000000b04007986 */ /* 0x0101e8000c101906 */
[----:B-----5:R0:W-:Y:S03]  /*0100*/  STG.E desc[UR6][R4.64+0x4], R12 ;  /* 0x0000040c04007986 */ /* 0x0201e6000c101906 */
[----:B------:R-:W-:Y:S05]  /*0110*/  @!P0 EXIT ;  /* 0x000000000000894d */ /* 0x000fea0003800000 */
[C---:B------:R-:W-:Y:S01]  /*0120*/  ISETP.GE.U32.AND P0, PT, R0.reuse, 0x8, PT ;  /* 0x000000080000780c */ /* 0x040fe20003f06070 */
[----:B------:R-:W-:Y:S01]  /*0130*/  HFMA2 R13, -RZ, RZ, 0, 0 ;  /* 0x00000000ff0d7431 */ /* 0x000fe200000001ff */
[----:B------:R-:W-:-:S11]  /*0140*/  LOP3.LUT R18, R0, 0x7, RZ, 0xc0, !PT ;  /* 0x0000000700127812 */ /* 0x000fd600078ec0ff */
[----:B------:R-:W-:Y:S05]  /*0150*/  @!P0 BRA `(.L_x_0) ;  /* 0x0000001000a48947 */ /* 0x000fea0003800000 */
[----:B------:R-:W-:Y:S02]  /*0160*/  IADD3 R6, P0, PT, R2, 0x20, RZ ;  /* 0x0000002002067810 */ /* 0x000fe40007f1e0ff */
[----:B------:R-:W-:Y:S02]  /*0170*/  LOP3.LUT R13, R0, 0x7ffffff8, RZ, 0xc0, !PT ;  /* 0x7ffffff8000d7812 */ /* 0x000fe400078ec0ff */
[----:B------:R-:W-:Y:S02]  /*0180*/  IADD3.X R7, PT, PT, RZ, R3, RZ, P0, !PT ;  /* 0x00000003ff077210 */ /* 0x000fe400007fe4ff */
[----:B------:R-:W-:-:S07]  /*0190*/  IADD3 R14, PT, PT, -R13, RZ, RZ ;  /* 0x000000ff0d0e7210 */ /* 0x000fce0007ffe1ff */
.L_x_33:
[----:B------:R-:W2:Y:S04]  /*01a0*/  LDG.E R21, desc[UR6][R6.64+-0x1c] ;  /* 0xffffe40606157981 */ /* 0x000ea8000c1e1900 */
[----:B------:R-:W3:Y:S01]  /*01b0*/  LDG.E R19, desc[UR6][R6.64+-0x20] ;  /* 0xffffe00606137981 */ /* 0x000ee2000c1e1900 */
[----:B------:R-:W-:-:S04]  /*01c0*/  IADD3 R14, PT, PT, R14, 0x8, RZ ;  /* 0x000000080e0e7810 */ /* 0x000fc80007ffe0ff */
[----:B------:R-:W-:Y:S01]  /*01d0*/  ISETP.NE.AND P0, PT, R14, RZ, PT ;  /* 0x000000ff0e00720c */ /* 0x000fe20003f05270 */
[----:B--2---:R-:W-:-:S04]  /*01e0*/  FMUL R0, R21, R21 ;  /* 0x0000001515007220 */ /* 0x004fc80000400000 */
[----:B---3--:R-:W-:-:S04]  /*01f0*/  FFMA R9, R19, R19, R0 ;  /* 0x0000001313097223 */ /* 0x008fc80000000000 */
[----:B-1----:R1:W2:Y:S01]  /*0200*/  MUFU.RSQ R8, R9 ;  /* 0x0000000900087308 */ /* 0x0022a20000001400 */
[----:B------:R-:W-:-:S04]  /*0210*/  IADD3 R0, PT, PT, R9, -0xd000000, RZ ;  /* 0xf300000009007810 */ /* 0x000fc80007ffe0ff */
[----:B------:R-:W-:-:S13]  /*0220*/  ISETP.GT.U32.AND P1, PT, R0, 0x727fffff, PT ;  /* 0x727fffff0000780c */ /* 0x000fda0003f24070 */
[----:B-12---:R-:W-:Y:S05]  /*0230*/  @!P1 BRA `(.L_x_1) ;  /* 0x0000000000149947 */ /* 0x006fea0003800000 */
[----:B------:R-:W-:Y:S02]  /*0240*/  MOV R0, R9 ;  /* 0x0000000900007202 */ /* 0x000fe40000000f00 */
[----:B------:R-:W-:-:S07]  /*0250*/  MOV R8, 0x270 ;  /* 0x0000027000087802 */ /* 0x000fce0000000f00 */
[----:B0-----:R-:W-:Y:S05]  /*0260*/  CALL.REL.NOINC `($__internal_0_$__cuda_sm20_sqrt_rn_f32_slowpath) ;  /* 0x0000002000b07944 */ /* 0x001fea0003c00000 */
[----:B------:R-:W-:Y:S01]  /*0270*/  MOV R20, R0 ;  /* 0x0000000000147202 */ /* 0x000fe20000000f00 */
[----:B------:R-:W-:Y:S06]  /*0280*/  BRA `(.L_x_2) ;  /* 0x0000000000107947 */ /* 0x000fec0003800000 */
.L_x_1:
[----:B------:R-:W-:Y:S01]  /*0290*/  FMUL.FTZ R20, R9, R8 ;  /* 0x0000000809147220 */ /* 0x000fe20000410000 */
[----:B------:R-:W-:-:S03]  /*02a0*/  FMUL.FTZ R0, R8, 0.5 ;  /* 0x3f00000008007820 */ /* 0x000fc60000410000 */
[----:B------:R-:W-:-:S04]  /*02b0*/  FFMA R9, -R20, R20, R9 ;  /* 0x0000001414097223 */ /* 0x000fc80000000109 */
[----:B------:R-:W-:-:S07]  /*02c0*/  FFMA R20, R9, R0, R20 ;  /* 0x0000000009147223 */ /* 0x000fce0000000014 */
.L_x_2:
[----:B------:R-:W-:-:S04]  /*02d0*/  FMUL R0, R12, R12 ;  /* 0x0000000c0c007220 */ /* 0x000fc80000400000 */
[----:B------:R-:W-:-:S04]  /*02e0*/  FFMA R9, R11, R11, R0 ;  /* 0x0000000b0b097223 */ /* 0x000fc80000000000 */
[----:B------:R1:W2:Y:S01]  /*02f0*/  MUFU.RSQ R8, R9 ;  /* 0x0000000900087308 */ /* 0x0002a20000001400 */
[----:B------:R-:W-:-:S04]  /*0300*/  IADD3 R0, PT, PT, R9, -0xd000000, RZ ;  /* 0xf300000009007810 */ /* 0x000fc80007ffe0ff */
[----:B------:R-:W-:-:S13]  /*0310*/  ISETP.GT.U32.AND P1, PT, R0, 0x727fffff, PT ;  /* 0x727fffff0000780c */ /* 0x000fda0003f24070 */
[----:B-12---:R-:W-:Y:S05]  /*0320*/  @!P1 BRA `(.L_x_3) ;  /* 0x0000000000109947 */ /* 0x006fea0003800000 */
[----:B------:R-:W-:Y:S02]  /*0330*/  MOV R0, R9 ;  /* 0x0000000900007202 */ /* 0x000fe40000000f00 */
[----:B------:R-:W-:-:S07]  /*0340*/  MOV R8, 0x360 ;  /* 0x0000036000087802 */ /* 0x000fce0000000f00 */
[----:B0-----:R-:W-:Y:S05]  /*0350*/  CALL.REL.NOINC `($__internal_0_$__cuda_sm20_sqrt_rn_f32_slowpath) ;  /* 0x0000002000747944 */ /* 0x001fea0003c00000 */
[----:B------:R-:W-:Y:S05]  /*0360*/  BRA `(.L_x_4) ;  /* 0x0000000000107947 */ /* 0x000fea0003800000 */
.L_x_3:
[----:B------:R-:W-:Y:S01]  /*0370*/  FMUL.FTZ R0, R9, R8 ;  /* 0x0000000809007220 */ /* 0x000fe20000410000 */
[----:B------:R-:W-:-:S03]  /*0380*/  FMUL.FTZ R8, R8, 0.5 ;  /* 0x3f00000008087820 */ /* 0x000fc60000410000 */
[----:B------:R-:W-:-:S04]  /*0390*/  FFMA R9, -R0, R0, R9 ;  /* 0x0000000000097223 */ /* 0x000fc80000000109 */
[----:B------:R-:W-:-:S07]  /*03a0*/  FFMA R0, R9, R8, R0 ;  /* 0x0000000809007223 */ /* 0x000fce0000000000 */
.L_x_4:
[----:B------:R-:W-:-:S13]  /*03b0*/  FSETP.GT.AND P1, PT, R20, R0, PT ;  /* 0x000000001400720b */ /* 0x000fda0003f24000 */
[----:B------:R1:W-:Y:S04]  /*03c0*/  @P1 STG.E desc[UR6][R4.64], R19 ;  /* 0x0000001304001986 */ /* 0x0003e8000c101906 */
[----:B------:R1:W-:Y:S04]  /*03d0*/  @P1 STG.E desc[UR6][R4.64+0x4], R21 ;  /* 0x0000041504001986 */ /* 0x0003e8000c101906 */
[----:B------:R-:W2:Y:S04]  /*03e0*/  LDG.E R23, desc[UR6][R6.64+-0x14] ;  /* 0xffffec0606177981 */ /* 0x000ea8000c1e1900 */
[----:B------:R-:W3:Y:S01]  /*03f0*/  LDG.E R25, desc[UR6][R6.64+-0x18] ;  /* 0xffffe80606197981 */ /* 0x000ee2000c1e1900 */
[----:B0-----:R-:W-:-:S02]  /*0400*/  @P1 MOV R12, R21 ;  /* 0x00000015000c1202 */ /* 0x001fc40000000f00 */
[----:B------:R-:W-:Y:S01]  /*0410*/  @P1 MOV R11, R19 ;  /* 0x00000013000b1202 */ /* 0x000fe20000000f00 */
[----:B--2---:R-:W-:-:S04]  /*0420*/  FMUL R0, R23, R23 ;  /* 0x0000001717007220 */ /* 0x004fc80000400000 */
[----:B---3--:R-:W-:-:S04]  /*0430*/  FFMA R16, R25, R25, R0 ;  /* 0x0000001919107223 */ /* 0x008fc80000000000 */
[----:B------:R1:W0:Y:S01]  /*0440*/  MUFU.RSQ R9, R16 ;  /* 0x0000001000097308 */ /* 0x0002220000001400 */
[----:B------:R-:W-:-:S04]  /*0450*/  IADD3 R0, PT, PT, R16, -0xd000000, RZ ;  /* 0xf300000010007810 */ /* 0x000fc80007ffe0ff */
[----:B------:R-:W-:-:S13]  /*0460*/  ISETP.GT.U32.AND P2, PT, R0, 0x727fffff, PT ;  /* 0x727fffff0000780c */ /* 0x000fda0003f44070 */
[----:B01----:R-:W-:Y:S05]  /*0470*/  @!P2 BRA `(.L_x_5) ;  /* 0x000000000014a947 */ /* 0x003fea0003800000 */
[----:B------:R-:W-:Y:S02]  /*0480*/  MOV R0, R16 ;  /* 0x0000001000007202 */ /* 0x000fe40000000f00 */
[----:B------:R-:W-:-:S07]  /*0490*/  MOV R8, 0x4b0 ;  /* 0x000004b000087802 */ /* 0x000fce0000000f00 */
[----:B------:R-:W-:Y:S05]  /*04a0*/  CALL.REL.NOINC `($__internal_0_$__cuda_sm20_sqrt_rn_f32_slowpath) ;  /* 0x0000002000207944 */ /* 0x000fea0003c00000 */
[----:B------:R-:W-:Y:S01]  /*04b0*/  MOV R19, R0 ;  /* 0x0000000000137202 */ /* 0x000fe20000000f00 */
[----:B------:R-:W-:Y:S06]  /*04c0*/  BRA `(.L_x_6) ;  /* 0x0000000000107947 */ /* 0x000fec0003800000 */
.L_x_5:
[----:B------:R-:W-:Y:S01]  /*04d0*/  FMUL.FTZ R19, R16, R9 ;  /* 0x0000000910137220 */ /* 0x000fe20000410000 */
[----:B------:R-:W-:-:S03]  /*04e0*/  FMUL.FTZ R8, R9, 0.5 ;  /* 0x3f00000009087820 */ /* 0x000fc60000410000 */
[----:B------:R-:W-:-:S04]  /*04f0*/  FFMA R0, -R19, R19, R16 ;  /* 0x0000001313007223 */ /* 0x000fc80000000110 */
[----:B------:R-:W-:-:S07]  /*0500*/  FFMA R19, R0, R8, R19 ;  /* 0x0000000800137223 */ /* 0x000fce0000000013 */
.L_x_6:
[----:B------:R-:W-:-:S04]  /*0510*/  FMUL R0, R12, R12 ;  /* 0x0000000c0c007220 */ /* 0x000fc80000400000 */
[----:B------:R-:W-:-:S04]  /*0520*/  FFMA R9, R11, R11, R0 ;  /* 0x0000000b0b097223 */ /* 0x000fc80000000000 */
[----:B------:R0:W1:Y:S01]  /*0530*/  MUFU.RSQ R8, R9 ;  /* 0x0000000900087308 */ /* 0x0000620000001400 */
[----:B------:R-:W-:-:S04]  /*0540*/  IADD3 R0, PT, PT, R9, -0xd000000, RZ ;  /* 0xf300000009007810 */ /* 0x000fc80007ffe0ff */
[----:B------:R-:W-:-:S13]  /*0550*/  ISETP.GT.U32.AND P1, PT, R0, 0x727fffff, PT ;  /* 0x727fffff0000780c */ /* 0x000fda0003f24070 */
[----:B01----:R-:W-:Y:S05]  /*0560*/  @!P1 BRA `(.L_x_7) ;  /* 0x0000000000109947 */ /* 0x003fea0003800000 */
[----:B------:R-:W-:Y:S01]  /*0570*/  IMAD.MOV.U32 R0, RZ, RZ, R9 ;  /* 0x000000ffff007224 */ /* 0x000fe200078e0009 */
[----:B------:R-:W-:-:S07]  /*0580*/  MOV R8, 0x5a0 ;  /* 0x000005a000087802 */ /* 0x000fce0000000f00 */
[----:B------:R-:W-:Y:S05]  /*0590*/  CALL.REL.NOINC `($__internal_0_$__cuda_sm20_sqrt_rn_f32_slowpath) ;  /* 0x0000001c00e47944 */ /* 0x000fea0003c00000 */
[----:B------:R-:W-:Y:S05]  /*05a0*/  BRA `(.L_x_8) ;  /* 0x0000000000107947 */ /* 0x000fea0003800000 */
.L_x_7:
[----:B------:R-:W-:Y:S01]  /*05b0*/  FMUL.FTZ R0, R9, R8 ;  /* 0x0000000809007220 */ /* 0x000fe20000410000 */
[----:B------:R-:W-:-:S03]  /*05c0*/  FMUL.FTZ R8, R8, 0.5 ;  /* 0x3f00000008087820 */ /* 0x000fc60000410000 */
[----:B------:R-:W-:-:S04]  /*05d0*/  FFMA R9, -R0, R0, R9 ;  /* 0x0000000000097223 */ /* 0x000fc80000000109 */
[----:B------:R-:W-:-:S07]  /*05e0*/  FFMA R0, R9, R8, R0 ;  /* 0x0000000809007223 */ /* 0x000fce0000000000 */
.L_x_8:
[----:B------:R-:W-:-:S13]  /*05f0*/  FSETP.GT.AND P1, PT, R19, R0, PT ;  /* 0x000000001300720b */ /* 0x000fda0003f24000 */
[----:B------:R0:W-:Y:S04]  /*0600*/  @P1 STG.E desc[UR6][R4.64], R25 ;  /* 0x0000001904001986 */ /* 0x0001e8000c101906 */
[----:B------:R0:W-:Y:S04]  /*0610*/  @P1 STG.E desc[UR6][R4.64+0x4], R23 ;  /* 0x0000041704001986 */ /* 0x0001e8000c101906 */
[----:B------:R-:W2:Y:S04]  /*0620*/  LDG.E R21, desc[UR6][R6.64+-0xc] ;  /* 0xfffff40606157981 */ /* 0x000ea8000c1e1900 */
[----:B------:R-:W3:Y:S01]  /*0630*/  LDG.E R19, desc[UR6][R6.64+-0x10] ;  /* 0xfffff00606137981 */ /* 0x000ee2000c1e1900 */
[----:B------:R-:W-:-:S02]  /*0640*/  @P1 MOV R12, R23 ;  /* 0x00000017000c1202 */ /* 0x000fc40000000f00 */
[----:B------:R-:W-:Y:S01]  /*0650*/  @P1 MOV R11, R25 ;  /* 0x00000019000b1202 */ /* 0x000fe20000000f00 */
[----:B--2---:R-:W-:-:S04]  /*0660*/  FMUL R0, R21, R21 ;  /* 0x0000001515007220 */ /* 0x004fc80000400000 */
[----:B---3--:R-:W-:-:S04]  /*0670*/  FFMA R9, R19, R19, R0 ;  /* 0x0000001313097223 */ /* 0x008fc80000000000 */
[----:B------:R0:W1:Y:S01]  /*0680*/  MUFU.RSQ R8, R9 ;  /* 0x0000000900087308 */ /* 0x0000620000001400 */
        /* <DEDUP_REMOVED lines=8> */
.L_x_9:
[----:B------:R-:W-:Y:S01]  /*0710*/  FMUL.FTZ R20, R9, R8 ;  /* 0x0000000809147220 */ /* 0x000fe20000410000 */
[----:B------:R-:W-:-:S03]  /*0720*/  FMUL.FTZ R0, R8, 0.5 ;  /* 0x3f00000008007820 */ /* 0x000fc60000410000 */
[----:B------:R-:W-:-:S04]  /*0730*/  FFMA R9, -R20, R20, R9 ;  /* 0x0000001414097223 */ /* 0x000fc80000000109 */
[----:B------:R-:W-:-:S07]  /*0740*/  FFMA R20, R9, R0, R20 ;  /* 0x0000000009147223 */ /* 0x000fce0000000014 */
.L_x_10:
[----:B------:R-:W-:-:S04]  /*0750*/  FMUL R0, R12, R12 ;  /* 0x0000000c0c007220 */ /* 0x000fc80000400000 */
[----:B------:R-:W-:-:S04]  /*0760*/  FFMA R9, R11, R11, R0 ;  /* 0x0000000b0b097223 */ /* 0x000fc80000000000 */
[----:B------:R0:W1:Y:S01]  /*0770*/  MUFU.RSQ R8, R9 ;  /* 0x0000000900087308 */ /* 0x0000620000001400 */
[----:B------:R-:W-:-:S04]  /*0780*/  IADD3 R0, PT, PT, R9, -0xd000000, RZ ;  /* 0xf300000009007810 */ /* 0x000fc80007ffe0ff */
[----:B------:R-:W-:-:S13]  /*0790*/  ISETP.GT.U32.AND P1, PT, R0, 0x727fffff, PT ;  /* 0x727fffff0000780c */ /* 0x000fda0003f24070 */
[----:B01----:R-:W-:Y:S05]  /*07a0*/  @!P1 BRA `(.L_x_11) ;  /* 0x0000000000109947 */ /* 0x003fea0003800000 */
[----:B------:R-:W-:Y:S02]  /*07b0*/  MOV R0, R9 ;  /* 0x0000000900007202 */ /* 0x000fe40000000f00 */
[----:B------:R-:W-:-:S07]  /*07c0*/  MOV R8, 0x7e0 ;  /* 0x000007e000087802 */ /* 0x000fce0000000f00 */
[----:B------:R-:W-:Y:S05]  /*07d0*/  CALL.REL.NOINC `($__internal_0_$__cuda_sm20_sqrt_rn_f32_slowpath) ;  /* 0x0000001c00547944 */ /* 0x000fea0003c00000 */
[----:B------:R-:W-:Y:S05]  /*07e0*/  BRA `(.L_x_12) ;  /* 0x0000000000107947 */ /* 0x000fea0003800000 */
.L_x_11:
[----:B------:R-:W-:Y:S01]  /*07f0*/  FMUL.FTZ R0, R9, R8 ;  /* 0x0000000809007220 */ /* 0x000fe20000410000 */
[----:B------:R-:W-:-:S03]  /*0800*/  FMUL.FTZ R8, R8, 0.5 ;  /* 0x3f00000008087820 */ /* 0x000fc60000410000 */
[----:B------:R-:W-:-:S04]  /*0810*/  FFMA R9, -R0, R0, R9 ;  /* 0x0000000000097223 */ /* 0x000fc80000000109 */
[----:B------:R-:W-:-:S07]  /*0820*/  FFMA R0, R9, R8, R0 ;  /* 0x0000000809007223 */ /* 0x000fce0000000000 */
.L_x_12:
        /* <DEDUP_REMOVED lines=18> */
.L_x_13:
[----:B------:R-:W-:Y:S01]  /*0950*/  FMUL.FTZ R19, R16, R9 ;  /* 0x0000000910137220 */ /* 0x000fe20000410000 */
[----:B------:R-:W-:-:S03]  /*0960*/  FMUL.FTZ R8, R9, 0.5 ;  /* 0x3f00000009087820 */ /* 0x000fc60000410000 */
[----:B------:R-:W-:-:S04]  /*0970*/  FFMA R0, -R19, R19, R16 ;  /* 0x0000001313007223 */ /* 0x000fc80000000110 */
[----:B------:R-:W-:-:S07]  /*0980*/  FFMA R19, R0, R8, R19 ;  /* 0x0000000800137223 */ /* 0x000fce0000000013 */
.L_x_14:
        /* <DEDUP_REMOVED lines=10> */
.L_x_15:
[----:B------:R-:W-:Y:S01]  /*0a30*/  FMUL.FTZ R0, R9, R8 ;  /* 0x0000000809007220 */ /* 0x000fe20000410000 */
[----:B------:R-:W-:-:S03]  /*0a40*/  FMUL.FTZ R8, R8, 0.5 ;  /* 0x3f00000008087820 */ /* 0x000fc60000410000 */
[----:B------:R-:W-:-:S04]  /*0a50*/  FFMA R9, -R0, R0, R9 ;  /* 0x0000000000097223 */ /* 0x000fc80000000109 */
[----:B------:R-:W-:-:S07]  /*0a60*/  FFMA R0, R9, R8, R0 ;  /* 0x0000000809007223 */ /* 0x000fce0000000000 */
.L_x_16:
        /* <DEDUP_REMOVED lines=18> */
.L_x_17:
[----:B------:R-:W-:Y:S01]  /*0b90*/  FMUL.FTZ R20, R9, R8 ;  /* 0x0000000809147220 */ /* 0x000fe20000410000 */
[----:B------:R-:W-:-:S03]  /*0ba0*/  FMUL.FTZ R0, R8, 0.5 ;  /* 0x3f00000008007820 */ /* 0x000fc60000410000 */
[----:B------:R-:W-:-:S04]  /*0bb0*/  FFMA R9, -R20, R20, R9 ;  /* 0x0000001414097223 */ /* 0x000fc80000000109 */
[----:B------:R-:W-:-:S07]  /*0bc0*/  FFMA R20, R9, R0, R20 ;  /* 0x0000000009147223 */ /* 0x000fce0000000014 */
.L_x_18:
        /* <DEDUP_REMOVED lines=10> */
.L_x_19:
[----:B------:R-:W-:Y:S01]  /*0c70*/  FMUL.FTZ R0, R9, R8 ;  /* 0x0000000809007220 */ /* 0x000fe20000410000 */
[----:B------:R-:W-:-:S03]  /*0c80*/  FMUL.FTZ R8, R8, 0.5 ;  /* 0x3f00000008087820 */ /* 0x000fc60000410000 */
[----:B------:R-:W-:-:S04]  /*0c90*/  FFMA R9, -R0, R0, R9 ;  /* 0x0000000000097223 */ /* 0x000fc80000000109 */
[----:B------:R-:W-:-:S07]  /*0ca0*/  FFMA R0, R9, R8, R0 ;  /* 0x0000000809007223 */ /* 0x000fce0000000000 */
.L_x_20:
        /* <DEDUP_REMOVED lines=18> */
.L_x_21:
[----:B------:R-:W-:Y:S01]  /*0dd0*/  FMUL.FTZ R19, R16, R9 ;  /* 0x0000000910137220 */ /* 0x000fe20000410000 */
[----:B------:R-:W-:-:S03]  /*0de0*/  FMUL.FTZ R8, R9, 0.5 ;  /* 0x3f00000009087820 */ /* 0x000fc60000410000 */
[----:B------:R-:W-:-:S04]  /*0df0*/  FFMA R0, -R19, R19, R16 ;  /* 0x0000001313007223 */ /* 0x000fc80000000110 */
[----:B------:R-:W-:-:S07]  /*0e00*/  FFMA R19, R0, R8, R19 ;  /* 0x0000000800137223 */ /* 0x000fce0000000013 */
.L_x_22:
        /* <DEDUP_REMOVED lines=10> */
.L_x_23:
[----:B------:R-:W-:Y:S01]  /*0eb0*/  FMUL.FTZ R0, R9, R8 ;  /* 0x0000000809007220 */ /* 0x000fe20000410000 */
[----:B------:R-:W-:-:S03]  /*0ec0*/  FMUL.FTZ R8, R8, 0.5 ;  /* 0x3f00000008087820 */ /* 0x000fc60000410000 */
[----:B------:R-:W-:-:S04]  /*0ed0*/  FFMA R9, -R0, R0, R9 ;  /* 0x0000000000097223 */ /* 0x000fc80000000109 */
[----:B------:R-:W-:-:S07]  /*0ee0*/  FFMA R0, R9, R8, R0 ;  /* 0x0000000809007223 */ /* 0x000fce0000000000 */
.L_x_24:
        /* <DEDUP_REMOVED lines=18> */
.L_x_25:
[----:B------:R-:W-:Y:S01]  /*1010*/  FMUL.FTZ R20, R9, R8 ;  /* 0x0000000809147220 */ /* 0x000fe20000410000 */
[----:B------:R-:W-:-:S03]  /*1020*/  FMUL.FTZ R0, R8, 0.5 ;  /* 0x3f00000008007820 */ /* 0x000fc60000410000 */
[----:B------:R-:W-:-:S04]  /*1030*/  FFMA R9, -R20, R20, R9 ;  /* 0x0000001414097223 */ /* 0x000fc80000000109 */
[----:B------:R-:W-:-:S07]  /*1040*/  FFMA R20, R9, R0, R20 ;  /* 0x0000000009147223 */ /* 0x000fce0000000014 */
.L_x_26:
        /* <DEDUP_REMOVED lines=10> */
.L_x_27:
[----:B------:R-:W-:Y:S01]  /*10f0*/  FMUL.FTZ R0, R9, R8 ;  /* 0x0000000809007220 */ /* 0x000fe20000410000 */
[----:B------:R-:W-:-:S03]  /*1100*/  FMUL.FTZ R8, R8, 0.5 ;  /* 0x3f00000008087820 */ /* 0x000fc60000410000 */
[----:B------:R-:W-:-:S04]  /*1110*/  FFMA R9, -R0, R0, R9 ;  /* 0x0000000000097223 */ /* 0x000fc80000000109 */
[----:B------:R-:W-:-:S07]  /*1120*/  FFMA R0, R9, R8, R0 ;  /* 0x0000000809007223 */ /* 0x000fce0000000000 */
.L_x_28:
        /* <DEDUP_REMOVED lines=18> */
.L_x_29:
[----:B------:R-:W-:Y:S01]  /*1250*/  FMUL.FTZ R19, R16, R9 ;  /* 0x0000000910137220 */ /* 0x000fe20000410000 */
[----:B------:R-:W-:-:S03]  /*1260*/  FMUL.FTZ R8, R9, 0.5 ;  /* 0x3f00000009087820 */ /* 0x000fc60000410000 */
[----:B------:R-:W-:-:S04]  /*1270*/  FFMA R0, -R19, R19, R16 ;  /* 0x0000001313007223 */ /* 0x000fc80000000110 */
[----:B------:R-:W-:-:S07]  /*1280*/  FFMA R19, R0, R8, R19 ;  /* 0x0000000800137223 */ /* 0x000fce0000000013 */
.L_x_30:
        /* <DEDUP_REMOVED lines=10> */
.L_x_31:
[----:B------:R-:W-:Y:S01]  /*1330*/  FMUL.FTZ R0, R9, R8 ;  /* 0x0000000809007220 */ /* 0x000fe20000410000 */
[----:B------:R-:W-:-:S03]  /*1340*/  FMUL.FTZ R8, R8, 0.5 ;  /* 0x3f00000008087820 */ /* 0x000fc60000410000 */
[----:B------:R-:W-:-:S04]  /*1350*/  FFMA R9, -R0, R0, R9 ;  /* 0x0000000000097223 */ /* 0x000fc80000000109 */
[----:B------:R-:W-:-:S07]  /*1360*/  FFMA R0, R9, R8, R0 ;  /* 0x0000000809007223 */ /* 0x000fce0000000000 */
.L_x_32:
[----:B------:R-:W-:Y:S02]  /*1370*/  FSETP.GT.AND P1, PT, R19, R0, PT ;  /* 0x000000001300720b */ /* 0x000fe40003f24000 */
[----:B------:R-:W-:-:S04]  /*1380*/  IADD3 R6, P2, PT, R6, 0x40, RZ ;  /* 0x0000004006067810 */ /* 0x000fc80007f5e0ff */
[----:B------:R-:W-:-:S07]  /*1390*/  IADD3.X R7, PT, PT, RZ, R7, RZ, P2, !PT ;  /* 0x00000007ff077210 */ /* 0x000fce00017fe4ff */
[----:B------:R1:W-:Y:S01]  /*13a0*/  @P1 STG.E desc[UR6][R4.64], R23 ;  /* 0x0000001704001986 */ /* 0x0003e2000c101906 */
[----:B------:R-:W-:Y:S02]  /*13b0*/  @P1 MOV R12, R25 ;  /* 0x00000019000c1202 */ /* 0x000fe40000000f00 */
[----:B------:R-:W-:Y:S01]  /*13c0*/  @P1 MOV R11, R23 ;  /* 0x00000017000b1202 */ /* 0x000fe20000000f00 */
[----:B------:R1:W-:Y:S01]  /*13d0*/  @P1 STG.E desc[UR6][R4.64+0x4], R25 ;  /* 0x0000041904001986 */ /* 0x0003e2000c101906 */
[----:B------:R-:W-:Y:S05]  /*13e0*/  @P0 BRA `(.L_x_33) ;  /* 0xffffffec006c0947 */ /* 0x000fea000383ffff */
.L_x_0:
[----:B------:R-:W-:-:S13]  /*13f0*/  ISETP.NE.AND P0, PT, R18, RZ, PT ;  /* 0x000000ff1200720c */ /* 0x000fda0003f05270 */
[----:B------:R-:W-:Y:S05]  /*1400*/  @!P0 EXIT ;  /* 0x000000000000894d */ /* 0x000fea0003800000 */
[----:B------:R-:W2:Y:S01]  /*1410*/  LDCU UR4, c[0x0][0x394] ;  /* 0x00007280ff0477ac */ /* 0x000ea20008000800 */
[----:B------:R-:W-:Y:S01]  /*1420*/  ISETP.GE.U32.AND P0, PT, R18, 0x4, PT ;  /* 0x000000041200780c */ /* 0x000fe20003f06070 */
[----:B--2---:R-:W-:-:S12]  /*1430*/  ULOP3.LUT UR4, UR4, 0x3, URZ, 0xc0, !UPT ;  /* 0x0000000304047892 */ /* 0x004fd8000f8ec0ff */
[----:B------:R-:W-:Y:S05]  /*1440*/  @!P0 BRA `(.L_x_34) ;  /* 0x0000000800488947 */ /* 0x000fea0003800000 */
[----:B------:R-:W-:-:S05]  /*1450*/  IMAD.WIDE.U32 R6, R13, 0x8, R2 ;  /* 0x000000080d067825 */ /* 0x000fca00078e0002 */
[----:B-1----:R-:W2:Y:S04]  /*1460*/  LDG.E R23, desc[UR6][R6.64+0x4] ;  /* 0x0000040606177981 */ /* 0x002ea8000c1e1900 */
[----:B------:R-:W3:Y:S01]  /*1470*/  LDG.E R25, desc[UR6][R6.64] ;  /* 0x0000000606197981 */ /* 0x000ee2000c1e1900 */
[----:B--2---:R-:W-:-:S04]  /*1480*/  FMUL R0, R23, R23 ;  /* 0x0000001717007220 */ /* 0x004fc80000400000 */
[----:B---3--:R-:W-:-:S04]  /*1490*/  FFMA R9, R25, R25, R0 ;  /* 0x0000001919097223 */ /* 0x008fc80000000000 */
[----:B------:R1:W2:Y:S01]  /*14a0*/  MUFU.RSQ R8, R9 ;  /* 0x0000000900087308 */ /* 0x0002a20000001400 */
        /* <DEDUP_REMOVED lines=8> */
.L_x_35:
[----:B------:R-:W-:Y:S01]  /*1530*/  FMUL.FTZ R14, R9, R8 ;  /* 0x00000008090e7220 */ /* 0x000fe20000410000 */
[----:B------:R-:W-:-:S03]  /*1540*/  FMUL.FTZ R0, R8, 0.5 ;  /* 0x3f00000008007820 */ /* 0x000fc60000410000 */
[----:B------:R-:W-:-:S04]  /*1550*/  FFMA R9, -R14, R14, R9 ;  /* 0x0000000e0e097223 */ /* 0x000fc80000000109 */
[----:B------:R-:W-:-:S07]  /*1560*/  FFMA R14, R9, R0, R14 ;  /* 0x00000000090e7223 */ /* 0x000fce000000000e */
.L_x_36:
        /* <DEDUP_REMOVED lines=10> */
.L_x_37:
[----:B------:R-:W-:Y:S01]  /*1610*/  FMUL.FTZ R0, R9, R8 ;  /* 0x0000000809007220 */ /* 0x000fe20000410000 */
[----:B------:R-:W-:-:S03]  /*1620*/  FMUL.FTZ R8, R8, 0.5 ;  /* 0x3f00000008087820 */ /* 0x000fc60000410000 */
[----:B------:R-:W-:-:S04]  /*1630*/  FFMA R9, -R0, R0, R9 ;  /* 0x0000000000097223 */ /* 0x000fc80000000109 */
[----:B------:R-:W-:-:S07]  /*1640*/  FFMA R0, R9, R8, R0 ;  /* 0x0000000809007223 */ /* 0x000fce0000000000 */
.L_x_38:
        /* <DEDUP_REMOVED lines=18> */
.L_x_39:
[----:B------:R-:W-:Y:S01]  /*1770*/  FMUL.FTZ R14, R9, R8 ;  /* 0x00000008090e7220 */ /* 0x000fe20000410000 */
[----:B------:R-:W-:-:S03]  /*1780*/  FMUL.FTZ R0, R8, 0.5 ;  /* 0x3f00000008007820 */ /* 0x000fc60000410000 */
[----:B------:R-:W-:-:S04]  /*1790*/  FFMA R9, -R14, R14, R9 ;  /* 0x0000000e0e097223 */ /* 0x000fc80000000109 */
[----:B------:R-:W-:-:S07]  /*17a0*/  FFMA R14, R9, R0, R14 ;  /* 0x00000000090e7223 */ /* 0x000fce000000000e */
.L_x_40:
        /* <DEDUP_REMOVED lines=10> */
.L_x_41:
[----:B------:R-:W-:Y:S01]  /*1850*/  FMUL.FTZ R0, R9, R8 ;  /* 0x0000000809007220 */ /* 0x000fe20000410000 */
[----:B------:R-:W-:-:S03]  /*1860*/  FMUL.FTZ R8, R8, 0.5 ;  /* 0x3f00000008087820 */ /* 0x000fc60000410000 */
[----:B------:R-:W-:-:S04]  /*1870*/  FFMA R9, -R0, R0, R9 ;  /* 0x0000000000097223 */ /* 0x000fc80000000109 */
[----:B------:R-:W-:-:S07]  /*1880*/  FFMA R0, R9, R8, R0 ;  /* 0x0000000809007223 */ /* 0x000fce0000000000 */
.L_x_42:
        /* <DEDUP_REMOVED lines=18> */
.L_x_43:
[----:B------:R-:W-:Y:S01]  /*19b0*/  FMUL.FTZ R14, R9, R8 ;  /* 0x00000008090e7220 */ /* 0x000fe20000410000 */
[----:B------:R-:W-:-:S03]  /*19c0*/  FMUL.FTZ R0, R8, 0.5 ;  /* 0x3f00000008007820 */ /* 0x000fc60000410000 */
[----:B------:R-:W-:-:S04]  /*19d0*/  FFMA R9, -R14, R14, R9 ;  /* 0x0000000e0e097223 */ /* 0x000fc80000000109 */
[----:B------:R-:W-:-:S07]  /*19e0*/  FFMA R14, R9, R0, R14 ;  /* 0x00000000090e7223 */ /* 0x000fce000000000e */
.L_x_44:
        /* <DEDUP_REMOVED lines=10> */
.L_x_45:
[----:B------:R-:W-:Y:S01]  /*1a90*/  FMUL.FTZ R0, R9, R8 ;  /* 0x0000000809007220 */ /* 0x000fe20000410000 */
[----:B------:R-:W-:-:S03]  /*1aa0*/  FMUL.FTZ R8, R8, 0.5 ;  /* 0x3f00000008087820 */ /* 0x000fc60000410000 */
[----:B------:R-:W-:-:S04]  /*1ab0*/  FFMA R9, -R0, R0, R9 ;  /* 0x0000000000097223 */ /* 0x000fc80000000109 */
[----:B------:R-:W-:-:S07]  /*1ac0*/  FFMA R0, R9, R8, R0 ;  /* 0x0000000809007223 */ /* 0x000fce0000000000 */
.L_x_46:
        /* <DEDUP_REMOVED lines=18> */
.L_x_47:
[----:B------:R-:W-:Y:S01]  /*1bf0*/  FMUL.FTZ R6, R9, R8 ;  /* 0x0000000809067220 */ /* 0x000fe20000410000 */
[----:B------:R-:W-:-:S03]  /*1c00*/  FMUL.FTZ R0, R8, 0.5 ;  /* 0x3f00000008007820 */ /* 0x000fc60000410000 */
[----:B------:R-:W-:-:S04]  /*1c10*/  FFMA R7, -R6, R6, R9 ;  /* 0x0000000606077223 */ /* 0x000fc80000000109 */
[----:B------:R-:W-:-:S07]  /*1c20*/  FFMA R6, R7, R0, R6 ;  /* 0x0000000007067223 */ /* 0x000fce0000000006 */
.L_x_48:
        /* <DEDUP_REMOVED lines=10> */
.L_x_49:
[----:B------:R-:W-:Y:S01]  /*1cd0*/  FMUL.FTZ R0, R7, R8 ;  /* 0x0000000807007220 */ /* 0x000fe20000410000 */
[----:B------:R-:W-:-:S03]  /*1ce0*/  FMUL.FTZ R8, R8, 0.5 ;  /* 0x3f00000008087820 */ /* 0x000fc60000410000 */
[----:B------:R-:W-:-:S04]  /*1cf0*/  FFMA R7, -R0, R0, R7 ;  /* 0x0000000000077223 */ /* 0x000fc80000000107 */
[----:B------:R-:W-:-:S07]  /*1d00*/  FFMA R0, R7, R8, R0 ;  /* 0x0000000807007223 */ /* 0x000fce0000000000 */
.L_x_50:
[----:B------:R-:W-:Y:S02]  /*1d10*/  FSETP.GT.AND P0, PT, R6, R0, PT ;  /* 0x000000000600720b */ /* 0x000fe40003f04000 */
[----:B------:R-:W-:-:S11]  /*1d20*/  IADD3 R13, PT, PT, R13, 0x4, RZ ;  /* 0x000000040d0d7810 */ /* 0x000fd60007ffe0ff */
[----:B------:R2:W-:Y:S01]  /*1d30*/  @P0 STG.E desc[UR6][R4.64], R21 ;  /* 0x0000001504000986 */ /* 0x0005e2000c101906 */
[----:B------:R-:W-:Y:S01]  /*1d40*/  @P0 IMAD.MOV.U32 R12, RZ, RZ, R19 ;  /* 0x000000ffff0c0224 */ /* 0x000fe200078e0013 */
[----:B------:R-:W-:Y:S02]  /*1d50*/  @P0 MOV R11, R21 ;  /* 0x00000015000b0202 */ /* 0x000fe40000000f00 */
[----:B------:R2:W-:Y:S05]  /*1d60*/  @P0 STG.E desc[UR6][R4.64+0x4], R19 ;  /* 0x0000041304000986 */ /* 0x0005ea000c101906 */
.L_x_34:
[----:B------:R-:W-:-:S13]  /*1d70*/  ISETP.NE.AND P0, PT, RZ, UR4, PT ;  /* 0x00000004ff007c0c */ /* 0x000fda000bf05270 */
[----:B------:R-:W-:Y:S05]  /*1d80*/  @!P0 EXIT ;  /* 0x000000000000894d */ /* 0x000fea0003800000 */
[----:B------:R-:W-:-:S09]  /*1d90*/  UISETP.NE.AND UP0, UPT, UR4, 0x1, UPT ;  /* 0x000000010400788c */ /* 0x000fd2000bf05270 */
[----:B------:R-:W-:Y:S05]  /*1da0*/  BRA.U !UP0, `(.L_x_51) ;  /* 0x0000000508347547 */ /* 0x000fea000b800000 */
[----:B------:R-:W3:Y:S01]  /*1db0*/  LDC.64 R8, c[0x0][0x380] ;  /* 0x0000e000ff087b82 */ /* 0x000ee20000000a00 */
[----:B------:R-:W-:-:S05]  /*1dc0*/  IADD3 R7, PT, PT, R10, R13, RZ ;  /* 0x0000000d0a077210 */ /* 0x000fca0007ffe0ff */
[----:B---3--:R-:W-:-:S05]  /*1dd0*/  IMAD.WIDE.U32 R8, R7, 0x8, R8 ;  /* 0x0000000807087825 */ /* 0x008fca00078e0008 */
[----:B------:R-:W3:Y:S04]  /*1de0*/  LDG.E R7, desc[UR6][R8.64+0x4] ;  /* 0x0000040608077981 */ /* 0x000ee8000c1e1900 */
[----:B--2---:R-:W2:Y:S01]  /*1df0*/  LDG.E R19, desc[UR6][R8.64] ;  /* 0x0000000608137981 */ /* 0x004ea2000c1e1900 */
[----:B---3--:R-:W-:-:S04]  /*1e00*/  FMUL R0, R7, R7 ;  /* 0x0000000707007220 */ /* 0x008fc80000400000 */
[----:B--2---:R-:W-:-:S04]  /*1e10*/  FFMA R15, R19, R19, R0 ;  /* 0x00000013130f7223 */ /* 0x004fc80000000000 */
[----:B------:R2:W3:Y:S01]  /*1e20*/  MUFU.RSQ R14, R15 ;  /* 0x0000000f000e7308 */ /* 0x0004e20000001400 */
[----:B------:R-:W-:-:S04]  /*1e30*/  IADD3 R0, PT, PT, R15, -0xd000000, RZ ;  /* 0xf30000000f007810 */ /* 0x000fc80007ffe0ff */
[----:B------:R-:W-:-:S13]  /*1e40*/  ISETP.GT.U32.AND P0, PT, R0, 0x727fffff, PT ;  /* 0x727fffff0000780c */ /* 0x000fda0003f04070 */
[----:B--23--:R-:W-:Y:S05]  /*1e50*/  @!P0 BRA `(.L_x_52) ;  /* 0x0000000000148947 */ /* 0x00cfea0003800000 */
[----:B------:R-:W-:Y:S02]  /*1e60*/  MOV R0, R15 ;  /* 0x0000000f00007202 */ /* 0x000fe40000000f00 */
[----:B------:R-:W-:-:S07]  /*1e70*/  MOV R8, 0x1e90 ;  /* 0x00001e9000087802 */ /* 0x000fce0000000f00 */
[----:B01----:R-:W-:Y:S05]  /*1e80*/  CALL.REL.NOINC `($__internal_0_$__cuda_sm20_sqrt_rn_f32_slowpath) ;  /* 0x0000000400a87944 */ /* 0x003fea0003c00000 */
[----:B------:R-:W-:Y:S01]  /*1e90*/  MOV R6, R0 ;  /* 0x0000000000067202 */ /* 0x000fe20000000f00 */
[----:B------:R-:W-:Y:S06]  /*1ea0*/  BRA `(.L_x_53) ;  /* 0x0000000000107947 */ /* 0x000fec0003800000 */
.L_x_52:
[----:B------:R-:W-:Y:S01]  /*1eb0*/  FMUL.FTZ R6, R15, R14 ;  /* 0x0000000e0f067220 */ /* 0x000fe20000410000 */
[----:B------:R-:W-:-:S03]  /*1ec0*/  FMUL.FTZ R0, R14, 0.5 ;  /* 0x3f0000000e007820 */ /* 0x000fc60000410000 */
[----:B------:R-:W-:-:S04]  /*1ed0*/  FFMA R9, -R6, R6, R15 ;  /* 0x0000000606097223 */ /* 0x000fc8000000010f */
[----:B------:R-:W-:-:S07]  /*1ee0*/  FFMA R6, R9, R0, R6 ;  /* 0x0000000009067223 */ /* 0x000fce0000000006 */
.L_x_53:
[----:B------:R-:W-:-:S04]  /*1ef0*/  FMUL R0, R12, R12 ;  /* 0x0000000c0c007220 */ /* 0x000fc80000400000 */
[----:B------:R-:W-:-:S04]  /*1f00*/  FFMA R9, R11, R11, R0 ;  /* 0x0000000b0b097223 */ /* 0x000fc80000000000 */
[----:B------:R2:W3:Y:S01]  /*1f10*/  MUFU.RSQ R8, R9 ;  /* 0x0000000900087308 */ /* 0x0004e20000001400 */
[----:B------:R-:W-:-:S04]  /*1f20*/  IADD3 R0, PT, PT, R9, -0xd000000, RZ ;  /* 0xf300000009007810 */ /* 0x000fc80007ffe0ff */
[----:B------:R-:W-:-:S13]  /*1f30*/  ISETP.GT.U32.AND P0, PT, R0, 0x727fffff, PT ;  /* 0x727fffff0000780c */ /* 0x000fda0003f04070 */
[----:B--23--:R-:W-:Y:S05]  /*1f40*/  @!P0 BRA `(.L_x_54) ;  /* 0x0000000000108947 */ /* 0x00cfea0003800000 */
[----:B------:R-:W-:Y:S02]  /*1f50*/  MOV R0, R9 ;  /* 0x0000000900007202 */ /* 0x000fe40000000f00 */
[----:B------:R-:W-:-:S07]  /*1f60*/  MOV R8, 0x1f80 ;  /* 0x00001f8000087802 */ /* 0x000fce0000000f00 */
[----:B01----:R-:W-:Y:S05]  /*1f70*/  CALL.REL.NOINC `($__internal_0_$__cuda_sm20_sqrt_rn_f32_slowpath) ;  /* 0x00000004006c7944 */ /* 0x003fea0003c00000 */
[----:B------:R-:W-:Y:S05]  /*1f80*/  BRA `(.L_x_55) ;  /* 0x0000000000107947 */ /* 0x000fea0003800000 */
.L_x_54:
[----:B------:R-:W-:Y:S01]  /*1f90*/  FMUL.FTZ R0, R9, R8 ;  /* 0x0000000809007220 */ /* 0x000fe20000410000 */
[----:B------:R-:W-:-:S03]  /*1fa0*/  FMUL.FTZ R8, R8, 0.5 ;  /* 0x3f00000008087820 */ /* 0x000fc60000410000 */
[----:B------:R-:W-:-:S04]  /*1fb0*/  FFMA R9, -R0, R0, R9 ;  /* 0x0000000000097223 */ /* 0x000fc80000000109 */
[----:B------:R-:W-:-:S07]  /*1fc0*/  FFMA R0, R9, R8, R0 ;  /* 0x0000000809007223 */ /* 0x000fce0000000000 */
.L_x_55:
[----:B------:R-:W-:Y:S01]  /*1fd0*/  FSETP.GT.AND P0, PT, R6, R0, PT ;  /* 0x000000000600720b */ /* 0x000fe20003f04000 */
[----:B------:R-:W-:-:S12]  /*1fe0*/  IMAD.WIDE.U32 R8, R13, 0x8, R2 ;  /* 0x000000080d087825 */ /* 0x000fd800078e0002 */
[----:B------:R2:W-:Y:S04]  /*1ff0*/  @P0 STG.E desc[UR6][R4.64], R19 ;  /* 0x0000001304000986 */ /* 0x0005e8000c101906 */
[----:B------:R2:W-:Y:S04]  /*2000*/  @P0 STG.E desc[UR6][R4.64+0x4], R7 ;  /* 0x0000040704000986 */ /* 0x0005e8000c101906 */
[----:B------:R-:W3:Y:S04]  /*2010*/  LDG.E R3, desc[UR6][R8.64+0xc] ;  /* 0x00000c0608037981 */ /* 0x000ee8000c1e1900 */
[----:B------:R-:W4:Y:S01]  /*2020*/  LDG.E R21, desc[UR6][R8.64+0x8] ;  /* 0x0000080608157981 */ /* 0x000f22000c1e1900 */
[----:B0-----:R-:W-:-:S02]  /*2030*/  @P0 MOV R12, R7 ;  /* 0x00000007000c0202 */ /* 0x001fc40000000f00 */
[----:B------:R-:W-:Y:S01]  /*2040*/  @P0 MOV R11, R19 ;  /* 0x00000013000b0202 */ /* 0x000fe20000000f00 */
[----:B---3--:R-:W-:-:S04]  /*2050*/  FMUL R0, R3, R3 ;  /* 0x0000000303007220 */ /* 0x008fc80000400000 */
[----:B----4-:R-:W-:-:S04]  /*2060*/  FFMA R15, R21, R21, R0 ;  /* 0x00000015150f7223 */ /* 0x010fc80000000000 */
[----:B------:R2:W0:Y:S01]  /*2070*/  MUFU.RSQ R6, R15 ;  /* 0x0000000f00067308 */ /* 0x0004220000001400 */
[----:B------:R-:W-:-:S04]  /*2080*/  IADD3 R0, PT, PT, R15, -0xd000000, RZ ;  /* 0xf30000000f007810 */ /* 0x000fc80007ffe0ff */
[----:B------:R-:W-:-:S13]  /*2090*/  ISETP.GT.U32.AND P1, PT, R0, 0x727fffff, PT ;  /* 0x727fffff0000780c */ /* 0x000fda0003f24070 */
[----:B0-2---:R-:W-:Y:S05]  /*20a0*/  @!P1 BRA `(.L_x_56) ;  /* 0x0000000000149947 */ /* 0x005fea0003800000 */
[----:B------:R-:W-:Y:S02]  /*20b0*/  MOV R0, R15 ;  /* 0x0000000f00007202 */ /* 0x000fe40000000f00 */
[----:B------:R-:W-:-:S07]  /*20c0*/  MOV R8, 0x20e0 ;  /* 0x000020e000087802 */ /* 0x000fce0000000f00 */
[----:B-1----:R-:W-:Y:S05]  /*20d0*/  CALL.REL.NOINC `($__internal_0_$__cuda_sm20_sqrt_rn_f32_slowpath) ;  /* 0x0000000400147944 */ /* 0x002fea0003c00000 */
[----:B------:R-:W-:Y:S01]  /*20e0*/  MOV R2, R0 ;  /* 0x0000000000027202 */ /* 0x000fe20000000f00 */
[----:B------:R-:W-:Y:S06]  /*20f0*/  BRA `(.L_x_57) ;  /* 0x0000000000107947 */ /* 0x000fec0003800000 */
.L_x_56:
[----:B------:R-:W-:Y:S01]  /*2100*/  FMUL.FTZ R2, R15, R6 ;  /* 0x000000060f027220 */ /* 0x000fe20000410000 */
[----:B------:R-:W-:-:S03]  /*2110*/  FMUL.FTZ R0, R6, 0.5 ;  /* 0x3f00000006007820 */ /* 0x000fc60000410000 */
[----:B------:R-:W-:-:S04]  /*2120*/  FFMA R7, -R2, R2, R15 ;  /* 0x0000000202077223 */ /* 0x000fc8000000010f */
[----:B------:R-:W-:-:S07]  /*2130*/  FFMA R2, R7, R0, R2 ;  /* 0x0000000007027223 */ /* 0x000fce0000000002 */
.L_x_57:
[----:B------:R-:W-:-:S04]  /*2140*/  FMUL R0, R12, R12 ;  /* 0x0000000c0c007220 */ /* 0x000fc80000400000 */
[----:B------:R-:W-:-:S04]  /*2150*/  FFMA R7, R11, R11, R0 ;  /* 0x0000000b0b077223 */ /* 0x000fc80000000000 */
[----:B------:R0:W2:Y:S01]  /*2160*/  MUFU.RSQ R6, R7 ;  /* 0x0000000700067308 */ /* 0x0000a20000001400 */
[----:B------:R-:W-:-:S04]  /*2170*/  IADD3 R0, PT, PT, R7, -0xd000000, RZ ;  /* 0xf300000007007810 */ /* 0x000fc80007ffe0ff */
[----:B------:R-:W-:-:S13]  /*2180*/  ISETP.GT.U32.AND P0, PT, R0, 0x727fffff, PT ;  /* 0x727fffff0000780c */ /* 0x000fda0003f04070 */
[----:B0-2---:R-:W-:Y:S05]  /*2190*/  @!P0 BRA `(.L_x_58) ;  /* 0x0000000000108947 */ /* 0x005fea0003800000 */
[----:B------:R-:W-:Y:S01]  /*21a0*/  IMAD.MOV.U32 R0, RZ, RZ, R7 ;  /* 0x000000ffff007224 */ /* 0x000fe200078e0007 */
[----:B------:R-:W-:-:S07]  /*21b0*/  MOV R8, 0x21d0 ;  /* 0x000021d000087802 */ /* 0x000fce0000000f00 */
[----:B-1----:R-:W-:Y:S05]  /*21c0*/  CALL.REL.NOINC `($__internal_0_$__cuda_sm20_sqrt_rn_f32_slowpath) ;  /* 0x0000000000d87944 */ /* 0x002fea0003c00000 */
[----:B------:R-:W-:Y:S05]  /*21d0*/  BRA `(.L_x_59) ;  /* 0x0000000000107947 */ /* 0x000fea0003800000 */
.L_x_58:
[----:B------:R-:W-:Y:S01]  /*21e0*/  FMUL.FTZ R0, R7, R6 ;  /* 0x0000000607007220 */ /* 0x000fe20000410000 */
[----:B------:R-:W-:-:S03]  /*21f0*/  FMUL.FTZ R6, R6, 0.5 ;  /* 0x3f00000006067820 */ /* 0x000fc60000410000 */
[----:B------:R-:W-:-:S04]  /*2200*/  FFMA R7, -R0, R0, R7 ;  /* 0x0000000000077223 */ /* 0x000fc80000000107 */
[----:B------:R-:W-:-:S07]  /*2210*/  FFMA R0, R7, R6, R0 ;  /* 0x0000000607007223 */ /* 0x000fce0000000000 */
.L_x_59:
[----:B------:R-:W-:Y:S02]  /*2220*/  FSETP.GT.AND P0, PT, R2, R0, PT ;  /* 0x000000000200720b */ /* 0x000fe40003f04000 */
[----:B------:R-:W-:-:S11]  /*2230*/  IADD3 R13, PT, PT, R13, 0x2, RZ ;  /* 0x000000020d0d7810 */ /* 0x000fd60007ffe0ff */
[----:B------:R3:W-:Y:S01]  /*2240*/  @P0 STG.E desc[UR6][R4.64], R21 ;  /* 0x0000001504000986 */ /* 0x0007e2000c101906 */
[----:B------:R-:W-:Y:S02]  /*2250*/  @P0 MOV R12, R3 ;  /* 0x00000003000c0202 */ /* 0x000fe40000000f00 */
[----:B------:R-:W-:Y:S01]  /*2260*/  @P0 MOV R11, R21 ;  /* 0x00000015000b0202 */ /* 0x000fe20000000f00 */
[----:B------:R3:W-:Y:S06]  /*2270*/  @P0 STG.E desc[UR6][R4.64+0x4], R3 ;  /* 0x0000040304000986 */ /* 0x0007ec000c101906 */
.L_x_51:
[----:B------:R-:W4:Y:S02]  /*2280*/  LDC R0, c[0x0][0x394] ;  /* 0x0000e500ff007b82 */ /* 0x000f240000000800 */
[----:B----4-:R-:W-:-:S04]  /*2290*/  LOP3.LUT R0, R0, 0x1, RZ, 0xc0, !PT ;  /* 0x0000000100007812 */ /* 0x010fc800078ec0ff */
[----:B------:R-:W-:-:S13]  /*22a0*/  ISETP.NE.U32.AND P0, PT, R0, 0x1, PT ;  /* 0x000000010000780c */ /* 0x000fda0003f05070 */
[----:B------:R-:W-:Y:S05]  /*22b0*/  @P0 EXIT ;  /* 0x000000000000094d */ /* 0x000fea0003800000 */
[----:B------:R-:W4:Y:S01]  /*22c0*/  LDC.64 R8, c[0x0][0x380] ;  /* 0x0000e000ff087b82 */ /* 0x000f220000000a00 */
[----:B------:R-:W-:-:S05]  /*22d0*/  IADD3 R13, PT, PT, R10, R13, RZ ;  /* 0x0000000d0a0d7210 */ /* 0x000fca0007ffe0ff */
[----:B----4-:R-:W-:-:S05]  /*22e0*/  IMAD.WIDE.U32 R8, R13, 0x8, R8 ;  /* 0x000000080d087825 */ /* 0x010fca00078e0008 */
[----:B---3--:R-:W3:Y:S04]  /*22f0*/  LDG.E R3, desc[UR6][R8.64+0x4] ;  /* 0x0000040608037981 */ /* 0x008ee8000c1e1900 */
[----:B------:R-:W4:Y:S01]  /*2300*/  LDG.E R7, desc[UR6][R8.64] ;  /* 0x0000000608077981 */ /* 0x000f22000c1e1900 */
[----:B---3--:R-:W-:-:S04]  /*2310*/  FMUL R0, R3, R3 ;  /* 0x0000000303007220 */ /* 0x008fc80000400000 */
[----:B----4-:R-:W-:-:S04]  /*2320*/  FFMA R13, R7, R7, R0 ;  /* 0x00000007070d7223 */ /* 0x010fc80000000000 */
[----:B------:R3:W4:Y:S01]  /*2330*/  MUFU.RSQ R6, R13 ;  /* 0x0000000d00067308 */ /* 0x0007220000001400 */
[----:B------:R-:W-:-:S04]  /*2340*/  IADD3 R0, PT, PT, R13, -0xd000000, RZ ;  /* 0xf30000000d007810 */ /* 0x000fc80007ffe0ff */
[----:B------:R-:W-:-:S13]  /*2350*/  ISETP.GT.U32.AND P0, PT, R0, 0x727fffff, PT ;  /* 0x727fffff0000780c */ /* 0x000fda0003f04070 */
[----:B---34-:R-:W-:Y:S05]  /*2360*/  @!P0 BRA `(.L_x_60) ;  /* 0x0000000000148947 */ /* 0x018fea0003800000 */
[----:B------:R-:W-:Y:S02]  /*2370*/  MOV R0, R13 ;  /* 0x0000000d00007202 */ /* 0x000fe40000000f00 */
[----:B------:R-:W-:-:S07]  /*2380*/  MOV R8, 0x23a0 ;  /* 0x000023a000087802 */ /* 0x000fce0000000f00 */
[----:B012---:R-:W-:Y:S05]  /*2390*/  CALL.REL.NOINC `($__internal_0_$__cuda_sm20_sqrt_rn_f32_slowpath) ;  /* 0x0000000000647944 */ /* 0x007fea0003c00000 */
[----:B------:R-:W-:Y:S01]  /*23a0*/  MOV R2, R0 ;  /* 0x0000000000027202 */ /* 0x000fe20000000f00 */
[----:B------:R-:W-:Y:S06]  /*23b0*/  BRA `(.L_x_61) ;  /* 0x0000000000107947 */ /* 0x000fec0003800000 */
.L_x_60:
[----:B------:R-:W-:Y:S01]  /*23c0*/  FMUL.FTZ R2, R13, R6 ;  /* 0x000000060d027220 */ /* 0x000fe20000410000 */
[----:B------:R-:W-:-:S03]  /*23d0*/  FMUL.FTZ R0, R6, 0.5 ;  /* 0x3f00000006007820 */ /* 0x000fc60000410000 */
[----:B------:R-:W-:-:S04]  /*23e0*/  FFMA R9, -R2, R2, R13 ;  /* 0x0000000202097223 */ /* 0x000fc8000000010d */
[----:B------:R-:W-:-:S07]  /*23f0*/  FFMA R2, R9, R0, R2 ;  /* 0x0000000009027223 */ /* 0x000fce0000000002 */
.L_x_61:
[----:B0-----:R-:W-:-:S04]  /*2400*/  FMUL R12, R12, R12 ;  /* 0x0000000c0c0c7220 */ /* 0x001fc80000400000 */
[----:B------:R-:W-:-:S04]  /*2410*/  FFMA R9, R11, R11, R12 ;  /* 0x0000000b0b097223 */ /* 0x000fc8000000000c */
[----:B------:R0:W3:Y:S01]  /*2420*/  MUFU.RSQ R6, R9 ;  /* 0x0000000900067308 */ /* 0x0000e20000001400 */
[----:B------:R-:W-:-:S04]  /*2430*/  IADD3 R0, PT, PT, R9, -0xd000000, RZ ;  /* 0xf300000009007810 */ /* 0x000fc80007ffe0ff */
[----:B------:R-:W-:-:S13]  /*2440*/  ISETP.GT.U32.AND P0, PT, R0, 0x727fffff, PT ;  /* 0x727fffff0000780c */ /* 0x000fda0003f04070 */
[----:B0--3--:R-:W-:Y:S05]  /*2450*/  @!P0 BRA `(.L_x_62) ;  /* 0x0000000000108947 */ /* 0x009fea0003800000 */
[----:B------:R-:W-:Y:S02]  /*2460*/  MOV R0, R9 ;  /* 0x0000000900007202 */ /* 0x000fe40000000f00 */
[----:B------:R-:W-:-:S07]  /*2470*/  MOV R8, 0x2490 ;  /* 0x0000249000087802 */ /* 0x000fce0000000f00 */
[----:B-12---:R-:W-:Y:S05]  /*2480*/  CALL.REL.NOINC `($__internal_0_$__cuda_sm20_sqrt_rn_f32_slowpath) ;  /* 0x0000000000287944 */ /* 0x006fea0003c00000 */
[----:B------:R-:W-:Y:S05]  /*2490*/  BRA `(.L_x_63) ;  /* 0x0000000000107947 */ /* 0x000fea0003800000 */
.L_x_62:
[----:B------:R-:W-:Y:S01]  /*24a0*/  FMUL.FTZ R0, R9, R6 ;  /* 0x0000000609007220 */ /* 0x000fe20000410000 */
[----:B------:R-:W-:-:S03]  /*24b0*/  FMUL.FTZ R6, R6, 0.5 ;  /* 0x3f00000006067820 */ /* 0x000fc60000410000 */
[----:B------:R-:W-:-:S04]  /*24c0*/  FFMA R9, -R0, R0, R9 ;  /* 0x0000000000097223 */ /* 0x000fc80000000109 */
[----:B------:R-:W-:-:S07]  /*24d0*/  FFMA R0, R9, R6, R0 ;  /* 0x0000000609007223 */ /* 0x000fce0000000000 */
.L_x_63:
[----:B------:R-:W-:-:S13]  /*24e0*/  FSETP.GT.AND P0, PT, R2, R0, PT ;  /* 0x000000000200720b */ /* 0x000fda0003f04000 */
[----:B------:R-:W-:Y:S05]  /*24f0*/  @!P0 EXIT ;  /* 0x000000000000894d */ /* 0x000fea0003800000 */
[----:B------:R-:W-:Y:S04]  /*2500*/  STG.E desc[UR6][R4.64], R7 ;  /* 0x0000000704007986 */ /* 0x000fe8000c101906 */
[----:B------:R-:W-:Y:S01]  /*2510*/  STG.E desc[UR6][R4.64+0x4], R3 ;  /* 0x0000040304007986 */ /* 0x000fe2000c101906 */
[----:B------:R-:W-:Y:S05]  /*2520*/  EXIT ;  /* 0x000000000000794d */ /* 0x000fea0003800000 */
        .weak           $__internal_0_$__cuda_sm20_sqrt_rn_f32_slowpath
        .type           $__internal_0_$__cuda_sm20_sqrt_rn_f32_slowpath,@function
        .size           $__internal_0_$__cuda_sm20_sqrt_rn_f32_slowpath,(.L_x_66 - $__internal_0_$__cuda_sm20_sqrt_rn_f32_slowpath)
$__internal_0_$__cuda_sm20_sqrt_rn_f32_slowpath:
[----:B------:R-:W-:-:S13]  /*2530*/  LOP3.LUT P1, RZ, R0, 0x7fffffff, RZ, 0xc0, !PT ;  /* 0x7fffffff00ff7812 */ /* 0x000fda000782c0ff */
[----:B------:R-:W-:Y:S01]  /*2540*/  @!P1 MOV R15, R0 ;  /* 0x00000000000f9202 */ /* 0x000fe20000000f00 */
[----:B------:R-:W-:Y:S06]  /*2550*/  @!P1 BRA `(.L_x_64) ;  /* 0x0000000000449947 */ /* 0x000fec0003800000 */
[----:B------:R-:W-:-:S13]  /*2560*/  FSETP.GEU.FTZ.AND P1, PT, R0, RZ, PT ;  /* 0x000000ff0000720b */ /* 0x000fda0003f3e000 */
[----:B------:R-:W-:Y:S01]  /*2570*/  @!P1 MOV R15, 0x7fffffff ;  /* 0x7fffffff000f9802 */ /* 0x000fe20000000f00 */
[----:B------:R-:W-:Y:S06]  /*2580*/  @!P1 BRA `(.L_x_64) ;  /* 0x0000000000389947 */ /* 0x000fec0003800000 */
[----:B------:R-:W-:-:S13]  /*2590*/  FSETP.GTU.FTZ.AND P1, PT, |R0|, +INF , PT ;  /* 0x7f8000000000780b */ /* 0x000fda0003f3c200 */
[----:B------:R-:W-:Y:S01]  /*25a0*/  @P1 FADD.FTZ R15, R0, 1 ;  /* 0x3f800000000f1421 */ /* 0x000fe20000010000 */
[----:B------:R-:W-:Y:S06]  /*25b0*/  @P1 BRA `(.L_x_64) ;  /* 0x00000000002c1947 */ /* 0x000fec0003800000 */
[----:B------:R-:W-:-:S13]  /*25c0*/  FSETP.NEU.FTZ.AND P1, PT, |R0|, +INF , PT ;  /* 0x7f8000000000780b */ /* 0x000fda0003f3d200 */
[----:B------:R-:W-:Y:S01]  /*25d0*/  @!P1 MOV R15, R0 ;  /* 0x00000000000f9202 */ /* 0x000fe20000000f00 */
[----:B------:R-:W-:Y:S06]  /*25e0*/  @!P1 BRA `(.L_x_64) ;  /* 0x0000000000209947 */ /* 0x000fec0003800000 */
[----:B------:R-:W-:-:S04]  /*25f0*/  FFMA R9, R0, 1.84467440737095516160e+19, RZ ;  /* 0x5f80000000097823 */ /* 0x000fc800000000ff */
[----:B------:R-:W0:Y:S02]  /*2600*/  MUFU.RSQ R16, R9 ;  /* 0x0000000900107308 */ /* 0x000e240000001400 */
[----:B0-----:R-:W-:Y:S01]  /*2610*/  FMUL.FTZ R0, R9, R16 ;  /* 0x0000001009007220 */ /* 0x001fe20000410000 */
[----:B------:R-:W-:-:S03]  /*2620*/  FMUL.FTZ R17, R16, 0.5 ;  /* 0x3f00000010117820 */ /* 0x000fc60000410000 */
[----:B------:R-:W-:-:S04]  /*2630*/  FADD.FTZ R15, -R0, -RZ ;  /* 0x800000ff000f7221 */ /* 0x000fc80000010100 */
[----:B------:R-:W-:-:S04]  /*2640*/  FFMA R15, R0, R15, R9 ;  /* 0x0000000f000f7223 */ /* 0x000fc80000000009 */
[----:B------:R-:W-:-:S04]  /*2650*/  FFMA R15, R15, R17, R0 ;  /* 0x000000110f0f7223 */ /* 0x000fc80000000000 */
[----:B------:R-:W-:-:S07]  /*2660*/  FMUL.FTZ R15, R15, 2.3283064365386962891e-10 ;  /* 0x2f8000000f0f7820 */ /* 0x000fce0000410000 */
.L_x_64:
[----:B------:R-:W-:Y:S01]  /*2670*/  HFMA2 R9, -RZ, RZ, 0, 0 ;  /* 0x00000000ff097431 */ /* 0x000fe200000001ff */
[----:B------:R-:W-:-:S03]  /*2680*/  MOV R0, R15 ;  /* 0x0000000f00007202 */ /* 0x000fc60000000f00 */
[----:B------:R-:W-:Y:S05]  /*2690*/  RET.REL.NODEC R8 `(_Z2GoP7ComplexS0_ii) ;  /* 0xffffffd808587950 */ /* 0x000fea0003c3ffff */
.L_x_65:
[----:B------:R-:W-:-:S00]  /*26a0*/  BRA `(.L_x_65) ;  /* 0xfffffffc00fc7947 */ /* 0x000fc0000383ffff */
[----:B------:R-:W-:-:S00]  /*26b0*/  NOP ;  /* 0x0000000000007918 */ /* 0x000fc00000000000 */
        /* <DEDUP_REMOVED lines=12> */
.L_x_66:


//--------------------- .nv.shared.reserved.0     --------------------------
	.section	.nv.shared.reserved.0,"aw",@nobits
	.weak		__nv_reservedSMEM_offset_0_alias
	.size		__nv_reservedSMEM_offset_0_alias, 0, 64
	.other		__nv_reservedSMEM_offset_0_alias,@"STO_CUDA_RESERVED_SHARED STV_DEFAULT"
__nv_reservedSMEM_offset_0_alias:
	.zero		0
	.zero		64


//--------------------- .nv.constant0._Z2GoP7ComplexS0_ii --------------------------
	.section	.nv.constant0._Z2GoP7ComplexS0_ii,"a",@progbits
	.sectionflags	@""
	.align	4
.nv.constant0._Z2GoP7ComplexS0_ii:
	.zero		920


//--------------------- SYMBOLS --------------------------

	.type		.nv.reservedSmem.offset0,@object
	.size		.nv.reservedSmem.offset0,0x4
